//
// Generated by NVIDIA NVVM Compiler
//
// Compiler Build ID: CL-36424714
// Cuda compilation tools, release 13.0, V13.0.88
// Based on NVVM 20.0.0
//

.version 9.0
.target sm_100
.address_size 64

	// .globl	_Z8moveGoatPiS_S_ii

.visible .entry _Z8moveGoatPiS_S_ii(
	.param .u64 .ptr .align 1 _Z8moveGoatPiS_S_ii_param_0,
	.param .u64 .ptr .align 1 _Z8moveGoatPiS_S_ii_param_1,
	.param .u64 .ptr .align 1 _Z8moveGoatPiS_S_ii_param_2,
	.param .u32 _Z8moveGoatPiS_S_ii_param_3,
	.param .u32 _Z8moveGoatPiS_S_ii_param_4
)
{
	.reg .pred 	%p<12>;
	.reg .b32 	%r<82>;
	.reg .b64 	%rd<49>;

	ld.param.u64 	%rd13, [_Z8moveGoatPiS_S_ii_param_0];
	ld.param.u64 	%rd12, [_Z8moveGoatPiS_S_ii_param_1];
	ld.param.u64 	%rd14, [_Z8moveGoatPiS_S_ii_param_2];
	ld.param.u32 	%r25, [_Z8moveGoatPiS_S_ii_param_3];
	ld.param.u32 	%r26, [_Z8moveGoatPiS_S_ii_param_4];
	cvta.to.global.u64 	%rd1, %rd14;
	cvta.to.global.u64 	%rd15, %rd13;
	add.s32 	%r1, %r25, 2;
	mov.u32 	%r2, %tid.x;
	mul.wide.u32 	%rd16, %r2, 4;
	add.s64 	%rd2, %rd15, %rd16;
	ld.global.u32 	%r3, [%rd2];
	setp.lt.s32 	%p1, %r3, 0;
	@%p1 bra 	$L__BB0_17;
	cvta.to.global.u64 	%rd17, %rd12;
	add.s64 	%rd3, %rd17, %rd16;
	ld.global.u32 	%r27, [%rd3];
	shr.u32 	%r28, %r26, 31;
	add.s32 	%r29, %r26, %r28;
	and.b32  	%r30, %r29, -2;
	sub.s32 	%r31, %r26, %r30;
	add.s32 	%r32, %r27, %r31;
	shr.s32 	%r33, %r32, 31;
	shr.u32 	%r34, %r33, 30;
	add.s32 	%r35, %r32, %r34;
	and.b32  	%r36, %r35, -4;
	sub.s32 	%r76, %r32, %r36;
	st.global.u32 	[%rd3], %r76;
	setp.ne.s32 	%p2, %r76, 0;
	ld.global.u32 	%r75, [%rd2];
	cvt.s64.s32 	%rd4, %r75;
	@%p2 bra 	$L__BB0_4;
	cvt.s64.s32 	%rd5, %r25;
	add.s64 	%rd19, %rd4, %rd5;
	shl.b64 	%rd20, %rd19, 2;
	add.s64 	%rd21, %rd1, %rd20;
	ld.global.u32 	%r38, [%rd21+8];
	setp.gt.s32 	%p3, %r38, 0;
	mov.b32 	%r76, 0;
	@%p3 bra 	$L__BB0_4;
	shl.b64 	%rd22, %rd4, 2;
	add.s64 	%rd23, %rd1, %rd22;
	ld.global.u32 	%r39, [%rd23];
	add.s32 	%r40, %r39, -1;
	st.global.u32 	[%rd23], %r40;
	ld.global.u32 	%r41, [%rd2];
	add.s32 	%r42, %r41, %r1;
	st.global.u32 	[%rd2], %r42;
	cvt.s64.s32 	%rd24, %r41;
	add.s64 	%rd25, %rd24, %rd5;
	shl.b64 	%rd26, %rd25, 2;
	add.s64 	%rd27, %rd1, %rd26;
	ld.global.u32 	%r43, [%rd27+8];
	add.s32 	%r44, %r43, 1;
	st.global.u32 	[%rd27+8], %r44;
	ld.global.u32 	%r76, [%rd3];
	ld.global.u32 	%r75, [%rd2];
$L__BB0_4:
	setp.ne.s32 	%p4, %r76, 1;
	@%p4 bra 	$L__BB0_7;
	mul.wide.s32 	%rd28, %r75, 4;
	add.s64 	%rd6, %rd1, %rd28;
	ld.global.u32 	%r46, [%rd6+4];
	setp.gt.s32 	%p5, %r46, 0;
	mov.b32 	%r76, 1;
	@%p5 bra 	$L__BB0_7;
	ld.global.u32 	%r47, [%rd6];
	add.s32 	%r48, %r47, -1;
	st.global.u32 	[%rd6], %r48;
	ld.global.u32 	%r49, [%rd2];
	add.s32 	%r50, %r49, 1;
	st.global.u32 	[%rd2], %r50;
	mul.wide.s32 	%rd29, %r49, 4;
	add.s64 	%rd30, %rd1, %rd29;
	ld.global.u32 	%r51, [%rd30+4];
	add.s32 	%r52, %r51, 1;
	st.global.u32 	[%rd30+4], %r52;
	ld.global.u32 	%r76, [%rd3];
	ld.global.u32 	%r75, [%rd2];
$L__BB0_7:
	setp.ne.s32 	%p6, %r76, 2;
	@%p6 bra 	$L__BB0_10;
	cvt.s64.s32 	%rd7, %r75;
	cvt.s64.s32 	%rd8, %r25;
	sub.s64 	%rd31, %rd7, %rd8;
	shl.b64 	%rd32, %rd31, 2;
	add.s64 	%rd33, %rd1, %rd32;
	ld.global.u32 	%r54, [%rd33+-8];
	setp.gt.s32 	%p7, %r54, 0;
	mov.b32 	%r76, 2;
	@%p7 bra 	$L__BB0_10;
	shl.b64 	%rd34, %rd7, 2;
	add.s64 	%rd35, %rd1, %rd34;
	ld.global.u32 	%r55, [%rd35];
	add.s32 	%r56, %r55, -1;
	st.global.u32 	[%rd35], %r56;
	ld.global.u32 	%r57, [%rd2];
	sub.s32 	%r58, %r57, %r1;
	st.global.u32 	[%rd2], %r58;
	cvt.s64.s32 	%rd36, %r57;
	sub.s64 	%rd37, %rd36, %rd8;
	shl.b64 	%rd38, %rd37, 2;
	add.s64 	%rd39, %rd1, %rd38;
	ld.global.u32 	%r59, [%rd39+-8];
	add.s32 	%r60, %r59, 1;
	st.global.u32 	[%rd39+-8], %r60;
	ld.global.u32 	%r76, [%rd3];
	ld.global.u32 	%r75, [%rd2];
$L__BB0_10:
	setp.ne.s32 	%p8, %r76, 3;
	@%p8 bra 	$L__BB0_13;
	mul.wide.s32 	%rd40, %r75, 4;
	add.s64 	%rd9, %rd1, %rd40;
	ld.global.u32 	%r61, [%rd9+-4];
	setp.gt.s32 	%p9, %r61, 0;
	@%p9 bra 	$L__BB0_13;
	ld.global.u32 	%r62, [%rd9];
	add.s32 	%r63, %r62, -1;
	st.global.u32 	[%rd9], %r63;
	ld.global.u32 	%r64, [%rd2];
	add.s32 	%r65, %r64, -1;
	st.global.u32 	[%rd2], %r65;
	mul.wide.s32 	%rd41, %r64, 4;
	add.s64 	%rd42, %rd1, %rd41;
	ld.global.u32 	%r66, [%rd42+-4];
	add.s32 	%r67, %r66, 1;
	st.global.u32 	[%rd42+-4], %r67;
	ld.global.u32 	%r75, [%rd2];
$L__BB0_13:
	mul.wide.s32 	%rd43, %r75, 4;
	add.s64 	%rd10, %rd1, %rd43;
	ld.global.u32 	%r80, [%rd10];
	setp.lt.s32 	%p10, %r80, 2;
	@%p10 bra 	$L__BB0_15;
	add.s32 	%r68, %r80, -1;
	st.global.u32 	[%rd10], %r68;
	st.global.u32 	[%rd2], %r3;
	mul.wide.u32 	%rd44, %r3, 4;
	add.s64 	%rd45, %rd1, %rd44;
	ld.global.u32 	%r69, [%rd45];
	add.s32 	%r70, %r69, 1;
	st.global.u32 	[%rd45], %r70;
	ld.global.u32 	%r75, [%rd2];
	mul.wide.s32 	%rd46, %r75, 4;
	add.s64 	%rd47, %rd1, %rd46;
	ld.global.u32 	%r80, [%rd47];
$L__BB0_15:
	mul.wide.s32 	%rd48, %r75, 4;
	add.s64 	%rd11, %rd1, %rd48;
	setp.gt.s32 	%p11, %r80, -1;
	@%p11 bra 	$L__BB0_17;
	add.s32 	%r71, %r80, -1;
	st.global.u32 	[%rd11], %r71;
	mov.b32 	%r72, -1;
	st.global.u32 	[%rd2], %r72;
	st.global.u32 	[%rd3], %r72;
$L__BB0_17:
	ret;

}


// ===== COMPILED SASS (sm_100) =====

	.target	sm_100

	.elftype	@"ET_EXEC"


//--------------------- .note.nv.tkinfo           --------------------------
	.section	.note.nv.tkinfo,"",@"SHT_NOTE"
	.sectionflags	@"SHF_NOTE_NV_TKINFO"
	.tkinfo
        /*0018*/ 	.word	0x00000002
        /*0030*/ 	.string	""
        /*0030*/ 	.string	"ptxas"
        /*0030*/ 	.string	"Cuda compilation tools, release 13.0, V13.0.88"
        /*0030*/ 	.string	"Build cuda_13.0.r13.0/compiler.36424714_0"
        /*0030*/ 	.string	"-arch sm_100 -m 64 "



//--------------------- .note.nv.cuinfo           --------------------------
	.section	.note.nv.cuinfo,"",@"SHT_NOTE"
	.sectionflags	@"SHF_NOTE_NV_CUINFO"
        /*0018*/ 	.short	0x0002
        /*001a*/ 	.short	0x0064
        /*001c*/ 	.short	0x0082
	.zero		2


//--------------------- .nv.info                  --------------------------
	.section	.nv.info,"",@"SHT_CUDA_INFO"
	.align	4


	//----- nvinfo : EIATTR_REGCOUNT
	.align		4
        /*0000*/ 	.byte	0x04, 0x2f
        /*0002*/ 	.short	(.L_1 - .L_0)
	.align		4
.L_0:
        /*0004*/ 	.word	index@(_Z8moveGoatPiS_S_ii)
        /*0008*/ 	.word	0x0000001a


	//----- nvinfo : EIATTR_FRAME_SIZE
	.align		4
.L_1:
        /*000c*/ 	.byte	0x04, 0x11
        /*000e*/ 	.short	(.L_3 - .L_2)
	.align		4
.L_2:
        /*0010*/ 	.word	index@(_Z8moveGoatPiS_S_ii)
        /*0014*/ 	.word	0x00000000


	//----- nvinfo : EIATTR_MIN_STACK_SIZE
	.align		4
.L_3:
        /*0018*/ 	.byte	0x04, 0x12
        /*001a*/ 	.short	(.L_5 - .L_4)
	.align		4
.L_4:
        /*001c*/ 	.word	index@(_Z8moveGoatPiS_S_ii)
        /*0020*/ 	.word	0x00000000
.L_5:


//--------------------- .nv.compat                --------------------------
	.section	.nv.compat,"",@"SHT_CUDA_COMPAT_INFO"
	.align	4
        /*0000*/ 	.byte	0x02, 0x09, 0x00, 0x00, 0x02, 0x02, 0x01, 0x00, 0x02, 0x05, 0x05, 0x00, 0x03, 0x07, 0x01, 0x01
        /*0010*/ 	.byte	0x02, 0x03, 0x00, 0x00, 0x02, 0x06, 0x01, 0x00, 0x04, 0x0b, 0x08, 0x00, 0x09, 0x00, 0x00, 0x00
        /*0020*/ 	.byte	0x00, 0x00, 0x00, 0x00


//--------------------- .nv.info._Z8moveGoatPiS_S_ii --------------------------
	.section	.nv.info._Z8moveGoatPiS_S_ii,"",@"SHT_CUDA_INFO"
	.sectionflags	@""
	.align	4


	//----- nvinfo : EIATTR_CUDA_API_VERSION
	.align		4
        /*0000*/ 	.byte	0x04, 0x37
        /*0002*/ 	.short	(.L_7 - .L_6)
.L_6:
        /*0004*/ 	.word	0x00000082


	//----- nvinfo : EIATTR_KPARAM_INFO
	.align		4
.L_7:
        /*0008*/ 	.byte	0x04, 0x17
        /*000a*/ 	.short	(.L_9 - .L_8)
.L_8:
        /*000c*/ 	.word	0x00000000
        /*0010*/ 	.short	0x0004
        /*0012*/ 	.short	0x001c
        /*0014*/ 	.byte	0x00, 0xf0, 0x11, 0x00


	//----- nvinfo : EIATTR_KPARAM_INFO
	.align		4
.L_9:
        /*0018*/ 	.byte	0x04, 0x17
        /*001a*/ 	.short	(.L_11 - .L_10)
.L_10:
        /*001c*/ 	.word	0x00000000
        /*0020*/ 	.short	0x0003
        /*0022*/ 	.short	0x0018
        /*0024*/ 	.byte	0x00, 0xf0, 0x11, 0x00


	//----- nvinfo : EIATTR_KPARAM_INFO
	.align		4
.L_11:
        /*0028*/ 	.byte	0x04, 0x17
        /*002a*/ 	.short	(.L_13 - .L_12)
.L_12:
        /*002c*/ 	.word	0x00000000
        /*0030*/ 	.short	0x0002
        /*0032*/ 	.short	0x0010
        /*0034*/ 	.byte	0x00, 0xf5, 0x21, 0x00


	//----- nvinfo : EIATTR_KPARAM_INFO
	.align		4
.L_13:
        /*0038*/ 	.byte	0x04, 0x17
        /*003a*/ 	.short	(.L_15 - .L_14)
.L_14:
        /*003c*/ 	.word	0x00000000
        /*0040*/ 	.short	0x0001
        /*0042*/ 	.short	0x0008
        /*0044*/ 	.byte	0x00, 0xf5, 0x21, 0x00


	//----- nvinfo : EIATTR_KPARAM_INFO
	.align		4
.L_15:
        /*0048*/ 	.byte	0x04, 0x17
        /*004a*/ 	.short	(.L_17 - .L_16)
.L_16:
        /*004c*/ 	.word	0x00000000
        /*0050*/ 	.short	0x0000
        /*0052*/ 	.short	0x0000
        /*0054*/ 	.byte	0x00, 0xf5, 0x21, 0x00


	//----- nvinfo : EIATTR_SPARSE_MMA_MASK
	.align		4
.L_17:
        /*0058*/ 	.byte	0x03, 0x50
        /*005a*/ 	.short	0x0000


	//----- nvinfo : EIATTR_MAXREG_COUNT
	.align		4
        /*005c*/ 	.byte	0x03, 0x1b
        /*005e*/ 	.short	0x00ff


	//----- nvinfo : EIATTR_MERCURY_ISA_VERSION
	.align		4
        /*0060*/ 	.byte	0x03, 0x5f
        /*0062*/ 	.short	0x0101


	//----- nvinfo : EIATTR_VRC_CTA_INIT_COUNT
	.align		4
        /*0064*/ 	.byte	0x02, 0x4a
	.zero		1
	.zero		1


	//----- nvinfo : EIATTR_EXIT_INSTR_OFFSETS
	.align		4
        /*0068*/ 	.byte	0x04, 0x1c
        /*006a*/ 	.short	(.L_19 - .L_18)


	//   ....[0]....
.L_18:
        /*006c*/ 	.word	0x00000070


	//   ....[1]....
        /*0070*/ 	.word	0x00000920


	//   ....[2]....
        /*0074*/ 	.word	0x00000980


	//----- nvinfo : EIATTR_CRS_STACK_SIZE
	.align		4
.L_19:
        /*0078*/ 	.byte	0x04, 0x1e
        /*007a*/ 	.short	(.L_21 - .L_20)
.L_20:
        /*007c*/ 	.word	0x00000000


	//----- nvinfo : EIATTR_CBANK_PARAM_SIZE
	.align		4
.L_21:
        /*0080*/ 	.byte	0x03, 0x19
        /*0082*/ 	.short	0x0020


	//----- nvinfo : EIATTR_PARAM_CBANK
	.align		4
        /*0084*/ 	.byte	0x04, 0x0a
        /*0086*/ 	.short	(.L_23 - .L_22)
	.align		4
.L_22:
        /*0088*/ 	.word	index@(.nv.constant0._Z8moveGoatPiS_S_ii)
        /*008c*/ 	.short	0x0380
        /*008e*/ 	.short	0x0020


	//----- nvinfo : EIATTR_SW_WAR
	.align		4
.L_23:
        /*0090*/ 	.byte	0x04, 0x36
        /*0092*/ 	.short	(.L_25 - .L_24)
.L_24:
        /*0094*/ 	.word	0x00000008
.L_25:


//--------------------- .nv.callgraph             --------------------------
	.section	.nv.callgraph,"",@"SHT_CUDA_CALLGRAPH"
	.align	4
	.sectionentsize	8
	.align		4
        /*0000*/ 	.word	0x00000000
	.align		4
        /*0004*/ 	.word	0xffffffff
	.align		4
        /*0008*/ 	.word	0x00000000
	.align		4
        /*000c*/ 	.word	0xfffffffe
	.align		4
        /*0010*/ 	.word	0x00000000
	.align		4
        /*0014*/ 	.word	0xfffffffd
	.align		4
        /*0018*/ 	.word	0x00000000
	.align		4
        /*001c*/ 	.word	0xfffffffc


//--------------------- .text._Z8moveGoatPiS_S_ii --------------------------
	.section	.text._Z8moveGoatPiS_S_ii,"ax",@progbits
	.align	128
        .global         _Z8moveGoatPiS_S_ii
        .type           _Z8moveGoatPiS_S_ii,@function
        .size           _Z8moveGoatPiS_S_ii,(.L_x_11 - _Z8moveGoatPiS_S_ii)
        .other          _Z8moveGoatPiS_S_ii,@"STO_CUDA_ENTRY STV_DEFAULT"
_Z8moveGoatPiS_S_ii:
.text._Z8moveGoatPiS_S_ii:
[----:B------:R-:W-:Y:S01]  /*0000*/  LDC R1, c[0x0][0x37c] ;  /* 0x0000df00ff017b82 */ /* 0x000fe20000000800 */
[----:B------:R-:W0:Y:S07]  /*0010*/  S2R R7, SR_TID.X ;  /* 0x0000000000077919 */ /* 0x000e2e0000002100 */
[----:B------:R-:W0:Y:S01]  /*0020*/  LDC.64 R2, c[0x0][0x380] ;  /* 0x0000e000ff027b82 */ /* 0x000e220000000a00 */
[----:B------:R-:W1:Y:S01]  /*0030*/  LDCU.64 UR4, c[0x0][0x358] ;  /* 0x00006b00ff0477ac */ /* 0x000e620008000a00 */
[----:B0-----:R-:W-:-:S05]  /*0040*/  IMAD.WIDE.U32 R2, R7, 0x4, R2 ;  /* 0x0000000407027825 */ /* 0x001fca00078e0002 */
[----:B-1----:R-:W2:Y:S02]  /*0050*/  LDG.E R9, desc[UR4][R2.64] ;  /* 0x0000000402097981 */ /* 0x002ea4000c1e1900 */
[----:B--2---:R-:W-:-:S13]  /*0060*/  ISETP.GE.AND P0, PT, R9, RZ, PT ;  /* 0x000000ff0900720c */ /* 0x004fda0003f06270 */
[----:B------:R-:W-:Y:S05]  /*0070*/  @!P0 EXIT ;  /* 0x000000000000894d */ /* 0x000fea0003800000 */
[----:B------:R-:W0:Y:S08]  /*0080*/  LDC.64 R4, c[0x0][0x388] ;  /* 0x0000e200ff047b82 */ /* 0x000e300000000a00 */
[----:B------:R-:W1:Y:S01]  /*0090*/  LDC.64 R10, c[0x0][0x398] ;  /* 0x0000e600ff0a7b82 */ /* 0x000e620000000a00 */
[----:B0-----:R-:W-:-:S05]  /*00a0*/  IMAD.WIDE.U32 R4, R7, 0x4, R4 ;  /* 0x0000000407047825 */ /* 0x001fca00078e0004 */
[----:B------:R-:W2:Y:S01]  /*00b0*/  LDG.E R0, desc[UR4][R4.64] ;  /* 0x0000000404007981 */ /* 0x000ea2000c1e1900 */
[----:B-1----:R-:W-:-:S04]  /*00c0*/  LEA.HI R6, R11, R11, RZ, 0x1 ;  /* 0x0000000b0b067211 */ /* 0x002fc800078f08ff */
[----:B------:R-:W-:-:S04]  /*00d0*/  LOP3.LUT R6, R6, 0xfffffffe, RZ, 0xc0, !PT ;  /* 0xfffffffe06067812 */ /* 0x000fc800078ec0ff */
[----:B--2---:R-:W-:-:S04]  /*00e0*/  IADD3 R0, PT, PT, R0, R11, -R6 ;  /* 0x0000000b00007210 */ /* 0x004fc80007ffe806 */
[----:B------:R-:W-:-:S04]  /*00f0*/  SHF.R.S32.HI R7, RZ, 0x1f, R0 ;  /* 0x0000001fff077819 */ /* 0x000fc80000011400 */
[----:B------:R-:W-:-:S04]  /*0100*/  LEA.HI R7, R7, R0, RZ, 0x2 ;  /* 0x0000000007077211 */ /* 0x000fc800078f10ff */
[----:B------:R-:W-:-:S05]  /*0110*/  LOP3.LUT R7, R7, 0xfffffffc, RZ, 0xc0, !PT ;  /* 0xfffffffc07077812 */ /* 0x000fca00078ec0ff */
[----:B------:R-:W-:Y:S02]  /*0120*/  IMAD.IADD R17, R0, 0x1, -R7 ;  /* 0x0000000100117824 */ /* 0x000fe400078e0a07 */
[----:B------:R-:W0:Y:S03]  /*0130*/  LDC.64 R6, c[0x0][0x390] ;  /* 0x0000e400ff067b82 */ /* 0x000e260000000a00 */
[----:B------:R1:W-:Y:S04]  /*0140*/  STG.E desc[UR4][R4.64], R17 ;  /* 0x0000001104007986 */ /* 0x0003e8000c101904 */
[----:B------:R1:W5:Y:S01]  /*0150*/  LDG.E R11, desc[UR4][R2.64] ;  /* 0x00000004020b7981 */ /* 0x000362000c1e1900 */
[----:B------:R-:W-:Y:S01]  /*0160*/  ISETP.NE.AND P0, PT, R17, RZ, PT ;  /* 0x000000ff1100720c */ /* 0x000fe20003f05270 */
[----:B------:R-:W-:Y:S01]  /*0170*/  BSSY.RECONVERGENT B0, `(.L_x_0) ;  /* 0x000001f000007945 */ /* 0x000fe20003800200 */
[----:B------:R-:W-:-:S11]  /*0180*/  VIADD R0, R10, 0x2 ;  /* 0x000000020a007836 */ /* 0x000fd60000000000 */
[----:B-1----:R-:W-:Y:S05]  /*0190*/  @P0 BRA `(.L_x_1) ;  /* 0x0000000000700947 */ /* 0x002fea0003800000 */
[----:B------:R-:W1:Y:S01]  /*01a0*/  LDC.64 R12, c[0x0][0x390] ;  /* 0x0000e400ff0c7b82 */ /* 0x000e620000000a00 */
[----:B-----5:R-:W-:Y:S02]  /*01b0*/  SHF.R.S32.HI R8, RZ, 0x1f, R11 ;  /* 0x0000001fff087819 */ /* 0x020fe4000001140b */
[----:B------:R-:W-:Y:S02]  /*01c0*/  SHF.R.S32.HI R16, RZ, 0x1f, R10 ;  /* 0x0000001fff107819 */ /* 0x000fe4000001140a */
[----:B------:R-:W-:-:S05]  /*01d0*/  IADD3 R15, P0, PT, R11, R10, RZ ;  /* 0x0000000a0b0f7210 */ /* 0x000fca0007f1e0ff */
[----:B------:R-:W-:Y:S01]  /*01e0*/  IMAD.X R18, R8, 0x1, R16, P0 ;  /* 0x0000000108127824 */ /* 0x000fe200000e0610 */
[----:B-1----:R-:W-:-:S04]  /*01f0*/  LEA R14, P0, R15, R12, 0x2 ;  /* 0x0000000c0f0e7211 */ /* 0x002fc800078010ff */
[----:B------:R-:W-:-:S05]  /*0200*/  LEA.HI.X R15, R15, R13, R18, 0x2, P0 ;  /* 0x0000000d0f0f7211 */ /* 0x000fca00000f1412 */
[----:B------:R-:W2:Y:S01]  /*0210*/  LDG.E R14, desc[UR4][R14.64+0x8] ;  /* 0x000008040e0e7981 */ /* 0x000ea2000c1e1900 */
[----:B------:R-:W-:Y:S01]  /*0220*/  IMAD.MOV.U32 R17, RZ, RZ, RZ ;  /* 0x000000ffff117224 */ /* 0x000fe200078e00ff */
[----:B--2---:R-:W-:-:S13]  /*0230*/  ISETP.GT.AND P0, PT, R14, RZ, PT ;  /* 0x000000ff0e00720c */ /* 0x004fda0003f04270 */
[----:B------:R-:W-:Y:S05]  /*0240*/  @P0 BRA `(.L_x_1) ;  /* 0x0000000000440947 */ /* 0x000fea0003800000 */
[----:B------:R-:W-:-:S04]  /*0250*/  LEA R14, P0, R11, R12, 0x2 ;  /* 0x0000000c0b0e7211 */ /* 0x000fc800078010ff */
[----:B------:R-:W-:-:S05]  /*0260*/  LEA.HI.X R15, R11, R13, R8, 0x2, P0 ;  /* 0x0000000d0b0f7211 */ /* 0x000fca00000f1408 */
[----:B------:R-:W2:Y:S02]  /*0270*/  LDG.E R8, desc[UR4][R14.64] ;  /* 0x000000040e087981 */ /* 0x000ea4000c1e1900 */
[----:B--2---:R-:W-:-:S05]  /*0280*/  VIADD R11, R8, 0xffffffff ;  /* 0xffffffff080b7836 */ /* 0x004fca0000000000 */
[----:B------:R1:W-:Y:S04]  /*0290*/  STG.E desc[UR4][R14.64], R11 ;  /* 0x0000000b0e007986 */ /* 0x0003e8000c101904 */
[----:B------:R-:W2:Y:S02]  /*02a0*/  LDG.E R17, desc[UR4][R2.64] ;  /* 0x0000000402117981 */ /* 0x000ea4000c1e1900 */
[C---:B--2---:R-:W-:Y:S01]  /*02b0*/  IADD3 R8, P0, PT, R17.reuse, R10, RZ ;  /* 0x0000000a11087210 */ /* 0x044fe20007f1e0ff */
[----:B------:R-:W-:-:S03]  /*02c0*/  IMAD.IADD R19, R17, 0x1, R0 ;  /* 0x0000000111137824 */ /* 0x000fc600078e0200 */
[----:B------:R-:W-:Y:S02]  /*02d0*/  LEA.HI.X.SX32 R16, R17, R16, 0x1, P0 ;  /* 0x0000001011107211 */ /* 0x000fe400000f0eff */
[C---:B------:R-:W-:Y:S01]  /*02e0*/  LEA R12, P0, R8.reuse, R12, 0x2 ;  /* 0x0000000c080c7211 */ /* 0x040fe200078010ff */
[----:B------:R2:W-:Y:S03]  /*02f0*/  STG.E desc[UR4][R2.64], R19 ;  /* 0x0000001302007986 */ /* 0x0005e6000c101904 */
[----:B------:R-:W-:-:S05]  /*0300*/  LEA.HI.X R13, R8, R13, R16, 0x2, P0 ;  /* 0x0000000d080d7211 */ /* 0x000fca00000f1410 */
[----:B------:R-:W3:Y:S02]  /*0310*/  LDG.E R8, desc[UR4][R12.64+0x8] ;  /* 0x000008040c087981 */ /* 0x000ee4000c1e1900 */
[----:B---3--:R-:W-:-:S05]  /*0320*/  VIADD R21, R8, 0x1 ;  /* 0x0000000108157836 */ /* 0x008fca0000000000 */
[----:B------:R2:W-:Y:S04]  /*0330*/  STG.E desc[UR4][R12.64+0x8], R21 ;  /* 0x000008150c007986 */ /* 0x0005e8000c101904 */
[----:B------:R2:W5:Y:S04]  /*0340*/  LDG.E R17, desc[UR4][R4.64] ;  /* 0x0000000404117981 */ /* 0x000568000c1e1900 */
[----:B-1----:R2:W5:Y:S02]  /*0350*/  LDG.E R11, desc[UR4][R2.64] ;  /* 0x00000004020b7981 */ /* 0x002564000c1e1900 */
.L_x_1:
[----:B------:R-:W-:Y:S05]  /*0360*/  BSYNC.RECONVERGENT B0 ;  /* 0x0000000000007941 */ /* 0x000fea0003800200 */
.L_x_0:
[----:B-----5:R-:W-:Y:S01]  /*0370*/  ISETP.NE.AND P0, PT, R17, 0x1, PT ;  /* 0x000000011100780c */ /* 0x020fe20003f05270 */
[----:B------:R-:W-:-:S12]  /*0380*/  BSSY.RECONVERGENT B0, `(.L_x_2) ;  /* 0x0000014000007945 */ /* 0x000fd80003800200 */
[----:B------:R-:W-:Y:S05]  /*0390*/  @P0 BRA `(.L_x_3) ;  /* 0x0000000000480947 */ /* 0x000fea0003800000 */
[----:B--2---:R-:W1:Y:S02]  /*03a0*/  LDC.64 R12, c[0x0][0x390] ;  /* 0x0000e400ff0c7b82 */ /* 0x004e640000000a00 */
[----:B-1----:R-:W-:-:S05]  /*03b0*/  IMAD.WIDE R14, R11, 0x4, R12 ;  /* 0x000000040b0e7825 */ /* 0x002fca00078e020c */
[----:B------:R-:W2:Y:S01]  /*03c0*/  LDG.E R8, desc[UR4][R14.64+0x4] ;  /* 0x000004040e087981 */ /* 0x000ea2000c1e1900 */
[----:B------:R-:W-:Y:S01]  /*03d0*/  IMAD.MOV.U32 R17, RZ, RZ, 0x1 ;  /* 0x00000001ff117424 */ /* 0x000fe200078e00ff */
[----:B--2---:R-:W-:-:S13]  /*03e0*/  ISETP.GT.AND P0, PT, R8, RZ, PT ;  /* 0x000000ff0800720c */ /* 0x004fda0003f04270 */
[----:B------:R-:W-:Y:S05]  /*03f0*/  @P0 BRA `(.L_x_3) ;  /* 0x0000000000300947 */ /* 0x000fea0003800000 */
[----:B------:R-:W2:Y:S02]  /*0400*/  LDG.E R8, desc[UR4][R14.64] ;  /* 0x000000040e087981 */ /* 0x000ea4000c1e1900 */
[----:B--2---:R-:W-:-:S05]  /*0410*/  VIADD R19, R8, 0xffffffff ;  /* 0xffffffff08137836 */ /* 0x004fca0000000000 */
[----:B------:R1:W-:Y:S04]  /*0420*/  STG.E desc[UR4][R14.64], R19 ;  /* 0x000000130e007986 */ /* 0x0003e8000c101904 */
[----:B------:R-:W2:Y:S02]  /*0430*/  LDG.E R11, desc[UR4][R2.64] ;  /* 0x00000004020b7981 */ /* 0x000ea4000c1e1900 */
[C---:B--2---:R-:W-:Y:S02]  /*0440*/  VIADD R21, R11.reuse, 0x1 ;  /* 0x000000010b157836 */ /* 0x044fe40000000000 */
[----:B------:R-:W-:-:S03]  /*0450*/  IMAD.WIDE R12, R11, 0x4, R12 ;  /* 0x000000040b0c7825 */ /* 0x000fc600078e020c */
[----:B------:R1:W-:Y:S04]  /*0460*/  STG.E desc[UR4][R2.64], R21 ;  /* 0x0000001502007986 */ /* 0x0003e8000c101904 */
[----:B------:R-:W2:Y:S02]  /*0470*/  LDG.E R8, desc[UR4][R12.64+0x4] ;  /* 0x000004040c087981 */ /* 0x000ea4000c1e1900 */
[----:B--2---:R-:W-:-:S05]  /*0480*/  VIADD R23, R8, 0x1 ;  /* 0x0000000108177836 */ /* 0x004fca0000000000 */
[----:B------:R1:W-:Y:S04]  /*0490*/  STG.E desc[UR4][R12.64+0x4], R23 ;  /* 0x000004170c007986 */ /* 0x0003e8000c101904 */
[----:B------:R1:W5:Y:S04]  /*04a0*/  LDG.E R17, desc[UR4][R4.64] ;  /* 0x0000000404117981 */ /* 0x000368000c1e1900 */
[----:B------:R1:W5:Y:S02]  /*04b0*/  LDG.E R11, desc[UR4][R2.64] ;  /* 0x00000004020b7981 */ /* 0x000364000c1e1900 */
.L_x_3:
[----:B------:R-:W-:Y:S05]  /*04c0*/  BSYNC.RECONVERGENT B0 ;  /* 0x0000000000007941 */ /* 0x000fea0003800200 */
.L_x_2:
[----:B-----5:R-:W-:Y:S01]  /*04d0*/  ISETP.NE.AND P0, PT, R17, 0x2, PT ;  /* 0x000000021100780c */ /* 0x020fe20003f05270 */
[----:B------:R-:W-:-:S12]  /*04e0*/  BSSY.RECONVERGENT B0, `(.L_x_4) ;  /* 0x000001e000007945 */ /* 0x000fd80003800200 */
[----:B------:R-:W-:Y:S05]  /*04f0*/  @P0 BRA `(.L_x_5) ;  /* 0x0000000000700947 */ /* 0x000fea0003800000 */
[----:B-12---:R-:W1:Y:S01]  /*0500*/  LDC.64 R12, c[0x0][0x390] ;  /* 0x0000e400ff0c7b82 */ /* 0x006e620000000a00 */
[----:B------:R-:W-:Y:S02]  /*0510*/  SHF.R.S32.HI R16, RZ, 0x1f, R11 ;  /* 0x0000001fff107819 */ /* 0x000fe4000001140b */
[----:B------:R-:W-:Y:S02]  /*0520*/  SHF.R.S32.HI R18, RZ, 0x1f, R10 ;  /* 0x0000001fff127819 */ /* 0x000fe4000001140a */
[----:B------:R-:W-:-:S05]  /*0530*/  IADD3 R8, P0, PT, R11, -R10, RZ ;  /* 0x8000000a0b087210 */ /* 0x000fca0007f1e0ff */
[----:B------:R-:W-:Y:S01]  /*0540*/  IMAD.X R15, R16, 0x1, ~R18, P0 ;  /* 0x00000001100f7824 */ /* 0x000fe200000e0e12 */
[----:B-1----:R-:W-:-:S04]  /*0550*/  LEA R14, P0, R8, R12, 0x2 ;  /* 0x0000000c080e7211 */ /* 0x002fc800078010ff */
[----:B------:R-:W-:-:S05]  /*0560*/  LEA.HI.X R15, R8, R13, R15, 0x2, P0 ;  /* 0x0000000d080f7211 */ /* 0x000fca00000f140f */
[----:B------:R-:W2:Y:S01]  /*0570*/  LDG.E R14, desc[UR4][R14.64+-0x8] ;  /* 0xfffff8040e0e7981 */ /* 0x000ea2000c1e1900 */
[----:B------:R-:W-:Y:S01]  /*0580*/  IMAD.MOV.U32 R17, RZ, RZ, 0x2 ;  /* 0x00000002ff117424 */ /* 0x000fe200078e00ff */
        /* <DEDUP_REMOVED lines=8> */
[C---:B--2---:R-:W-:Y:S01]  /*0610*/  IADD3 R10, P0, PT, R17.reuse, -R10, RZ ;  /* 0x8000000a110a7210 */ /* 0x044fe20007f1e0ff */
[----:B------:R-:W-:-:S03]  /*0620*/  IMAD.IADD R19, R17, 0x1, -R0 ;  /* 0x0000000111137824 */ /* 0x000fc600078e0a00 */
[----:B------:R-:W-:Y:S02]  /*0630*/  LEA.HI.X.SX32 R8, R17, ~R18, 0x1, P0 ;  /* 0x8000001211087211 */ /* 0x000fe400000f0eff */
[C---:B------:R-:W-:Y:S01]  /*0640*/  LEA R12, P0, R10.reuse, R12, 0x2 ;  /* 0x0000000c0a0c7211 */ /* 0x040fe200078010ff */
[----:B------:R3:W-:Y:S03]  /*0650*/  STG.E desc[UR4][R2.64], R19 ;  /* 0x0000001302007986 */ /* 0x0007e6000c101904 */
[----:B------:R-:W-:-:S05]  /*0660*/  LEA.HI.X R13, R10, R13, R8, 0x2, P0 ;  /* 0x0000000d0a0d7211 */ /* 0x000fca00000f1408 */
[----:B------:R-:W2:Y:S02]  /*0670*/  LDG.E R0, desc[UR4][R12.64+-0x8] ;  /* 0xfffff8040c007981 */ /* 0x000ea4000c1e1900 */
[----:B--2---:R-:W-:-:S05]  /*0680*/  VIADD R21, R0, 0x1 ;  /* 0x0000000100157836 */ /* 0x004fca0000000000 */
[----:B------:R3:W-:Y:S04]  /*0690*/  STG.E desc[UR4][R12.64+-0x8], R21 ;  /* 0xfffff8150c007986 */ /* 0x0007e8000c101904 */
[----:B------:R3:W5:Y:S04]  /*06a0*/  LDG.E R17, desc[UR4][R4.64] ;  /* 0x0000000404117981 */ /* 0x000768000c1e1900 */
[----:B-1----:R3:W5:Y:S02]  /*06b0*/  LDG.E R11, desc[UR4][R2.64] ;  /* 0x00000004020b7981 */ /* 0x002764000c1e1900 */
.L_x_5:
[----:B------:R-:W-:Y:S05]  /*06c0*/  BSYNC.RECONVERGENT B0 ;  /* 0x0000000000007941 */ /* 0x000fea0003800200 */
.L_x_4:
[----:B-----5:R-:W-:Y:S01]  /*06d0*/  ISETP.NE.AND P0, PT, R17, 0x3, PT ;  /* 0x000000031100780c */ /* 0x020fe20003f05270 */
[----:B------:R-:W-:-:S12]  /*06e0*/  BSSY.RECONVERGENT B0, `(.L_x_6) ;  /* 0x0000011000007945 */ /* 0x000fd80003800200 */
[----:B------:R-:W-:Y:S05]  /*06f0*/  @P0 BRA `(.L_x_7) ;  /* 0x00000000003c0947 */ /* 0x000fea0003800000 */
[----:B-123--:R-:W1:Y:S02]  /*0700*/  LDC.64 R12, c[0x0][0x390] ;  /* 0x0000e400ff0c7b82 */ /* 0x00ee640000000a00 */
[----:B-1----:R-:W-:-:S05]  /*0710*/  IMAD.WIDE R14, R11, 0x4, R12 ;  /* 0x000000040b0e7825 */ /* 0x002fca00078e020c */
[----:B------:R-:W2:Y:S02]  /*0720*/  LDG.E R0, desc[UR4][R14.64+-0x4] ;  /* 0xfffffc040e007981 */ /* 0x000ea4000c1e1900 */
[----:B--2---:R-:W-:-:S13]  /*0730*/  ISETP.GT.AND P0, PT, R0, RZ, PT ;  /* 0x000000ff0000720c */ /* 0x004fda0003f04270 */
[----:B------:R-:W2:Y:S02]  /*0740*/  @!P0 LDG.E R0, desc[UR4][R14.64] ;  /* 0x000000040e008981 */ /* 0x000ea4000c1e1900 */
[----:B--2---:R-:W-:-:S05]  /*0750*/  @!P0 VIADD R17, R0, 0xffffffff ;  /* 0xffffffff00118836 */ /* 0x004fca0000000000 */
[----:B------:R4:W-:Y:S04]  /*0760*/  @!P0 STG.E desc[UR4][R14.64], R17 ;  /* 0x000000110e008986 */ /* 0x0009e8000c101904 */
[----:B------:R-:W2:Y:S02]  /*0770*/  @!P0 LDG.E R19, desc[UR4][R2.64] ;  /* 0x0000000402138981 */ /* 0x000ea4000c1e1900 */
[C---:B--2---:R-:W-:Y:S02]  /*0780*/  @!P0 VIADD R21, R19.reuse, 0xffffffff ;  /* 0xffffffff13158836 */ /* 0x044fe40000000000 */
[----:B------:R-:W-:-:S03]  /*0790*/  @!P0 IMAD.WIDE R12, R19, 0x4, R12 ;  /* 0x00000004130c8825 */ /* 0x000fc600078e020c */
[----:B------:R4:W-:Y:S04]  /*07a0*/  @!P0 STG.E desc[UR4][R2.64], R21 ;  /* 0x0000001502008986 */ /* 0x0009e8000c101904 */
[----:B------:R-:W2:Y:S02]  /*07b0*/  @!P0 LDG.E R0, desc[UR4][R12.64+-0x4] ;  /* 0xfffffc040c008981 */ /* 0x000ea4000c1e1900 */
[----:B--2---:R-:W-:-:S05]  /*07c0*/  @!P0 VIADD R19, R0, 0x1 ;  /* 0x0000000100138836 */ /* 0x004fca0000000000 */
[----:B------:R4:W-:Y:S04]  /*07d0*/  @!P0 STG.E desc[UR4][R12.64+-0x4], R19 ;  /* 0xfffffc130c008986 */ /* 0x0009e8000c101904 */
[----:B------:R4:W5:Y:S02]  /*07e0*/  @!P0 LDG.E R11, desc[UR4][R2.64] ;  /* 0x00000004020b8981 */ /* 0x000964000c1e1900 */
.L_x_7:
[----:B------:R-:W-:Y:S05]  /*07f0*/  BSYNC.RECONVERGENT B0 ;  /* 0x0000000000007941 */ /* 0x000fea0003800200 */
.L_x_6:
[----:B0---45:R-:W-:-:S05]  /*0800*/  IMAD.WIDE R16, R11, 0x4, R6 ;  /* 0x000000040b107825 */ /* 0x031fca00078e0206 */
[----:B-1----:R-:W4:Y:S01]  /*0810*/  LDG.E R14, desc[UR4][R16.64] ;  /* 0x00000004100e7981 */ /* 0x002f22000c1e1900 */
[----:B------:R-:W-:Y:S01]  /*0820*/  BSSY.RECONVERGENT B0, `(.L_x_8) ;  /* 0x000000d000007945 */ /* 0x000fe20003800200 */
[----:B----4-:R-:W-:-:S13]  /*0830*/  ISETP.GE.AND P0, PT, R14, 0x2, PT ;  /* 0x000000020e00780c */ /* 0x010fda0003f06270 */
[----:B------:R-:W-:Y:S05]  /*0840*/  @!P0 BRA `(.L_x_9) ;  /* 0x0000000000288947 */ /* 0x000fea0003800000 */
[----:B--23--:R-:W-:Y:S02]  /*0850*/  VIADD R19, R14, 0xffffffff ;  /* 0xffffffff0e137836 */ /* 0x00cfe40000000000 */
[----:B------:R-:W-:-:S03]  /*0860*/  IMAD.WIDE.U32 R12, R9, 0x4, R6 ;  /* 0x00000004090c7825 */ /* 0x000fc600078e0006 */
[----:B------:R0:W-:Y:S04]  /*0870*/  STG.E desc[UR4][R16.64], R19 ;  /* 0x0000001310007986 */ /* 0x0001e8000c101904 */
[----:B------:R0:W-:Y:S04]  /*0880*/  STG.E desc[UR4][R2.64], R9 ;  /* 0x0000000902007986 */ /* 0x0001e8000c101904 */
[----:B------:R-:W2:Y:S02]  /*0890*/  LDG.E R0, desc[UR4][R12.64] ;  /* 0x000000040c007981 */ /* 0x000ea4000c1e1900 */
[----:B--2---:R-:W-:-:S05]  /*08a0*/  VIADD R21, R0, 0x1 ;  /* 0x0000000100157836 */ /* 0x004fca0000000000 */
[----:B------:R0:W-:Y:S04]  /*08b0*/  STG.E desc[UR4][R12.64], R21 ;  /* 0x000000150c007986 */ /* 0x0001e8000c101904 */
[----:B------:R-:W2:Y:S02]  /*08c0*/  LDG.E R11, desc[UR4][R2.64] ;  /* 0x00000004020b7981 */ /* 0x000ea4000c1e1900 */
[----:B--2---:R-:W-:-:S06]  /*08d0*/  IMAD.WIDE R14, R11, 0x4, R6 ;  /* 0x000000040b0e7825 */ /* 0x004fcc00078e0206 */
[----:B------:R0:W5:Y:S02]  /*08e0*/  LDG.E R14, desc[UR4][R14.64] ;  /* 0x000000040e0e7981 */ /* 0x000164000c1e1900 */
.L_x_9:
[----:B------:R-:W-:Y:S05]  /*08f0*/  BSYNC.RECONVERGENT B0 ;  /* 0x0000000000007941 */ /* 0x000fea0003800200 */
.L_x_8:
[----:B-----5:R-:W-:Y:S01]  /*0900*/  ISETP.GT.AND P0, PT, R14, -0x1, PT ;  /* 0xffffffff0e00780c */ /* 0x020fe20003f04270 */
[----:B------:R-:W-:-:S12]  /*0910*/  IMAD.WIDE R6, R11, 0x4, R6 ;  /* 0x000000040b067825 */ /* 0x000fd800078e0206 */
[----:B------:R-:W-:Y:S05]  /*0920*/  @P0 EXIT ;  /* 0x000000000000094d */ /* 0x000fea0003800000 */
[----:B0-----:R-:W-:Y:S02]  /*0930*/  VIADD R9, R14, 0xffffffff ;  /* 0xffffffff0e097836 */ /* 0x001fe40000000000 */
[----:B------:R-:W-:-:S03]  /*0940*/  IMAD.MOV.U32 R11, RZ, RZ, -0x1 ;  /* 0xffffffffff0b7424 */ /* 0x000fc600078e00ff */
[----:B------:R-:W-:Y:S04]  /*0950*/  STG.E desc[UR4][R6.64], R9 ;  /* 0x0000000906007986 */ /* 0x000fe8000c101904 */
[----:B------:R-:W-:Y:S04]  /*0960*/  STG.E desc[UR4][R2.64], R11 ;  /* 0x0000000b02007986 */ /* 0x000fe8000c101904 */
[----:B------:R-:W-:Y:S01]  /*0970*/  STG.E desc[UR4][R4.64], R11 ;  /* 0x0000000b04007986 */ /* 0x000fe2000c101904 */
[----:B------:R-:W-:Y:S05]  /*0980*/  EXIT ;  /* 0x000000000000794d */ /* 0x000fea0003800000 */
.L_x_10:
[----:B------:R-:W-:-:S00]  /*0990*/  BRA `(.L_x_10) ;  /* 0xfffffffc00fc7947 */ /* 0x000fc0000383ffff */
[----:B------:R-:W-:-:S00]  /*09a0*/  NOP ;  /* 0x0000000000007918 */ /* 0x000fc00000000000 */
        /* <DEDUP_REMOVED lines=13> */
.L_x_11:


//--------------------- .nv.shared.reserved.0     --------------------------
	.section	.nv.shared.reserved.0,"aw",@nobits
	.weak		__nv_reservedSMEM_offset_0_alias
	.size		__nv_reservedSMEM_offset_0_alias, 0, 64
	.other		__nv_reservedSMEM_offset_0_alias,@"STO_CUDA_RESERVED_SHARED STV_DEFAULT"
__nv_reservedSMEM_offset_0_alias:
	.zero		0
	.zero		64


//--------------------- .nv.constant0._Z8moveGoatPiS_S_ii --------------------------
	.section	.nv.constant0._Z8moveGoatPiS_S_ii,"a",@progbits
	.sectionflags	@""
	.align	4
.nv.constant0._Z8moveGoatPiS_S_ii:
	.zero		928


//--------------------- SYMBOLS --------------------------

	.type		.nv.reservedSmem.offset0,@object
	.size		.nv.reservedSmem.offset0,0x4
